//
// Generated by NVIDIA NVVM Compiler
//
// Compiler Build ID: CL-36424714
// Cuda compilation tools, release 13.0, V13.0.88
// Based on NVVM 20.0.0
//

.version 9.0
.target sm_100
.address_size 64

	// .globl	_Z13ExampleKernelPi
.extern .func  (.param .b32 func_retval0) vprintf
(
	.param .b64 vprintf_param_0,
	.param .b64 vprintf_param_1
)
;
// _ZZ13ExampleKernelPiE12temp_storage has been demoted
.global .align 1 .b8 _ZN34_INTERNAL_5e768e6c_4_k_cu_4f5ced3d4cuda3std3__45__cpo5beginE[1];
.global .align 1 .b8 _ZN34_INTERNAL_5e768e6c_4_k_cu_4f5ced3d4cuda3std3__45__cpo3endE[1];
.global .align 1 .b8 _ZN34_INTERNAL_5e768e6c_4_k_cu_4f5ced3d4cuda3std3__45__cpo6cbeginE[1];
.global .align 1 .b8 _ZN34_INTERNAL_5e768e6c_4_k_cu_4f5ced3d4cuda3std3__45__cpo4cendE[1];
.global .align 1 .b8 _ZN34_INTERNAL_5e768e6c_4_k_cu_4f5ced3d4cuda3std3__45__cpo6rbeginE[1];
.global .align 1 .b8 _ZN34_INTERNAL_5e768e6c_4_k_cu_4f5ced3d4cuda3std3__45__cpo4rendE[1];
.global .align 1 .b8 _ZN34_INTERNAL_5e768e6c_4_k_cu_4f5ced3d4cuda3std3__45__cpo7crbeginE[1];
.global .align 1 .b8 _ZN34_INTERNAL_5e768e6c_4_k_cu_4f5ced3d4cuda3std3__45__cpo5crendE[1];
.global .align 1 .b8 _ZN34_INTERNAL_5e768e6c_4_k_cu_4f5ced3d4cuda3std3__436_GLOBAL__N__5e768e6c_4_k_cu_4f5ced3d6ignoreE[1];
.global .align 1 .b8 _ZN34_INTERNAL_5e768e6c_4_k_cu_4f5ced3d4cuda3std3__419piecewise_constructE[1];
.global .align 1 .b8 _ZN34_INTERNAL_5e768e6c_4_k_cu_4f5ced3d4cuda3std3__48in_placeE[1];
.global .align 1 .b8 _ZN34_INTERNAL_5e768e6c_4_k_cu_4f5ced3d4cuda3std3__420unreachable_sentinelE[1];
.global .align 1 .b8 _ZN34_INTERNAL_5e768e6c_4_k_cu_4f5ced3d4cuda3std6ranges3__45__cpo4swapE[1];
.global .align 1 .b8 _ZN34_INTERNAL_5e768e6c_4_k_cu_4f5ced3d4cuda3std6ranges3__45__cpo9iter_moveE[1];
.global .align 1 .b8 _ZN34_INTERNAL_5e768e6c_4_k_cu_4f5ced3d4cuda3std6ranges3__45__cpo5beginE[1];
.global .align 1 .b8 _ZN34_INTERNAL_5e768e6c_4_k_cu_4f5ced3d4cuda3std6ranges3__45__cpo3endE[1];
.global .align 1 .b8 _ZN34_INTERNAL_5e768e6c_4_k_cu_4f5ced3d4cuda3std6ranges3__45__cpo6cbeginE[1];
.global .align 1 .b8 _ZN34_INTERNAL_5e768e6c_4_k_cu_4f5ced3d4cuda3std6ranges3__45__cpo4cendE[1];
.global .align 1 .b8 _ZN34_INTERNAL_5e768e6c_4_k_cu_4f5ced3d4cuda3std6ranges3__45__cpo7advanceE[1];
.global .align 1 .b8 _ZN34_INTERNAL_5e768e6c_4_k_cu_4f5ced3d4cuda3std6ranges3__45__cpo9iter_swapE[1];
.global .align 1 .b8 _ZN34_INTERNAL_5e768e6c_4_k_cu_4f5ced3d4cuda3std6ranges3__45__cpo4nextE[1];
.global .align 1 .b8 _ZN34_INTERNAL_5e768e6c_4_k_cu_4f5ced3d4cuda3std6ranges3__45__cpo4prevE[1];
.global .align 1 .b8 _ZN34_INTERNAL_5e768e6c_4_k_cu_4f5ced3d4cuda3std6ranges3__45__cpo4dataE[1];
.global .align 1 .b8 _ZN34_INTERNAL_5e768e6c_4_k_cu_4f5ced3d4cuda3std6ranges3__45__cpo5cdataE[1];
.global .align 1 .b8 _ZN34_INTERNAL_5e768e6c_4_k_cu_4f5ced3d4cuda3std6ranges3__45__cpo4sizeE[1];
.global .align 1 .b8 _ZN34_INTERNAL_5e768e6c_4_k_cu_4f5ced3d4cuda3std6ranges3__45__cpo5ssizeE[1];
.global .align 1 .b8 _ZN34_INTERNAL_5e768e6c_4_k_cu_4f5ced3d4cuda3std6ranges3__45__cpo8distanceE[1];
.global .align 1 .b8 _ZN34_INTERNAL_5e768e6c_4_k_cu_4f5ced3d6thrust24THRUST_300001_SM_1000_NS6system6detail10sequential3seqE[1];
.global .align 1 .b8 $str[16] = {37, 100, 44, 32, 37, 100, 44, 32, 37, 100, 44, 32, 37, 100, 10};

.visible .entry _Z13ExampleKernelPi(
	.param .u64 .ptr .align 1 _Z13ExampleKernelPi_param_0
)
{
	.local .align 16 .b8 	__local_depot0[16];
	.reg .b64 	%SP;
	.reg .b64 	%SPL;
	.reg .pred 	%p<3>;
	.reg .b32 	%r<17>;
	.reg .b64 	%rd<13>;
	// demoted variable
	.shared .align 16 .b8 _ZZ13ExampleKernelPiE12temp_storage[2048];
	mov.u64 	%SPL, __local_depot0;
	cvta.local.u64 	%SP, %SPL;
	ld.param.u64 	%rd2, [_Z13ExampleKernelPi_param_0];
	add.u64 	%rd3, %SP, 0;
	add.u64 	%rd1, %SPL, 0;
	mov.u32 	%r1, %tid.x;
	cvta.to.global.u64 	%rd4, %rd2;
	mul.wide.u32 	%rd5, %r1, 4;
	add.s64 	%rd6, %rd4, %rd5;
	ld.global.u32 	%r2, [%rd6];
	ld.global.u32 	%r3, [%rd6+512];
	ld.global.u32 	%r4, [%rd6+1024];
	ld.global.u32 	%r5, [%rd6+1536];
	setp.ne.s32 	%p1, %r1, 0;
	@%p1 bra 	$L__BB0_2;
	st.local.v4.u32 	[%rd1], {%r2, %r3, %r4, %r5};
	mov.u64 	%rd7, $str;
	cvta.global.u64 	%rd8, %rd7;
	{ // callseq 0, 0
	.param .b64 param0;
	st.param.b64 	[param0], %rd8;
	.param .b64 param1;
	st.param.b64 	[param1], %rd3;
	.param .b32 retval0;
	call.uni (retval0), 
	vprintf, 
	(
	param0, 
	param1
	);
	ld.param.b32 	%r6, [retval0];
	} // callseq 0
$L__BB0_2:
	setp.ne.s32 	%p2, %r1, 0;
	shl.b32 	%r8, %r1, 2;
	mov.u32 	%r9, _ZZ13ExampleKernelPiE12temp_storage;
	add.s32 	%r10, %r9, %r8;
	st.shared.u32 	[%r10], %r2;
	st.shared.u32 	[%r10+512], %r3;
	st.shared.u32 	[%r10+1024], %r4;
	st.shared.u32 	[%r10+1536], %r5;
	bar.sync 	0;
	@%p2 bra 	$L__BB0_4;
	ld.shared.v4.u32 	{%r11, %r12, %r13, %r14}, [_ZZ13ExampleKernelPiE12temp_storage];
	st.local.v4.u32 	[%rd1], {%r11, %r12, %r13, %r14};
	mov.u64 	%rd10, $str;
	cvta.global.u64 	%rd11, %rd10;
	{ // callseq 1, 0
	.param .b64 param0;
	st.param.b64 	[param0], %rd11;
	.param .b64 param1;
	st.param.b64 	[param1], %rd3;
	.param .b32 retval0;
	call.uni (retval0), 
	vprintf, 
	(
	param0, 
	param1
	);
	ld.param.b32 	%r15, [retval0];
	} // callseq 1
$L__BB0_4:
	ret;

}


// ===== COMPILED SASS (sm_100) =====

	.target	sm_100

	.elftype	@"ET_EXEC"


//--------------------- .note.nv.tkinfo           --------------------------
	.section	.note.nv.tkinfo,"",@"SHT_NOTE"
	.sectionflags	@"SHF_NOTE_NV_TKINFO"
	.tkinfo
        /*0018*/ 	.word	0x00000002
        /*0030*/ 	.string	""
        /*0030*/ 	.string	"ptxas"
        /*0030*/ 	.string	"Cuda compilation tools, release 13.0, V13.0.88"
        /*0030*/ 	.string	"Build cuda_13.0.r13.0/compiler.36424714_0"
        /*0030*/ 	.string	"-arch sm_100 -m 64 "



//--------------------- .note.nv.cuinfo           --------------------------
	.section	.note.nv.cuinfo,"",@"SHT_NOTE"
	.sectionflags	@"SHF_NOTE_NV_CUINFO"
        /*0018*/ 	.short	0x0002
        /*001a*/ 	.short	0x0064
        /*001c*/ 	.short	0x0082
	.zero		2


//--------------------- .nv.info                  --------------------------
	.section	.nv.info,"",@"SHT_CUDA_INFO"
	.align	4


	//----- nvinfo : EIATTR_REGCOUNT
	.align		4
        /*0000*/ 	.byte	0x04, 0x2f
        /*0002*/ 	.short	(.L_30 - .L_29)
	.align		4
.L_29:
        /*0004*/ 	.word	index@(_Z13ExampleKernelPi)
        /*0008*/ 	.word	0x0000001a


	//----- nvinfo : EIATTR_FRAME_SIZE
	.align		4
.L_30:
        /*000c*/ 	.byte	0x04, 0x11
        /*000e*/ 	.short	(.L_32 - .L_31)
	.align		4
.L_31:
        /*0010*/ 	.word	index@(_Z13ExampleKernelPi)
        /*0014*/ 	.word	0x00000010


	//----- nvinfo : EIATTR_MIN_STACK_SIZE
	.align		4
.L_32:
        /*0018*/ 	.byte	0x04, 0x12
        /*001a*/ 	.short	(.L_34 - .L_33)
	.align		4
.L_33:
        /*001c*/ 	.word	index@(_Z13ExampleKernelPi)
        /*0020*/ 	.word	0x00000010
.L_34:


//--------------------- .nv.compat                --------------------------
	.section	.nv.compat,"",@"SHT_CUDA_COMPAT_INFO"
	.align	4
        /*0000*/ 	.byte	0x02, 0x09, 0x00, 0x00, 0x02, 0x02, 0x01, 0x00, 0x02, 0x05, 0x05, 0x00, 0x03, 0x07, 0x01, 0x01
        /*0010*/ 	.byte	0x02, 0x03, 0x00, 0x00, 0x02, 0x06, 0x01, 0x00, 0x04, 0x0b, 0x08, 0x00, 0x09, 0x00, 0x00, 0x00
        /*0020*/ 	.byte	0x00, 0x00, 0x00, 0x00


//--------------------- .nv.info._Z13ExampleKernelPi --------------------------
	.section	.nv.info._Z13ExampleKernelPi,"",@"SHT_CUDA_INFO"
	.sectionflags	@""
	.align	4


	//----- nvinfo : EIATTR_CUDA_API_VERSION
	.align		4
        /*0000*/ 	.byte	0x04, 0x37
        /*0002*/ 	.short	(.L_36 - .L_35)
.L_35:
        /*0004*/ 	.word	0x00000082


	//----- nvinfo : EIATTR_KPARAM_INFO
	.align		4
.L_36:
        /*0008*/ 	.byte	0x04, 0x17
        /*000a*/ 	.short	(.L_38 - .L_37)
.L_37:
        /*000c*/ 	.word	0x00000000
        /*0010*/ 	.short	0x0000
        /*0012*/ 	.short	0x0000
        /*0014*/ 	.byte	0x00, 0xf5, 0x21, 0x00


	//----- nvinfo : EIATTR_SPARSE_MMA_MASK
	.align		4
.L_38:
        /*0018*/ 	.byte	0x03, 0x50
        /*001a*/ 	.short	0x0000


	//----- nvinfo : EIATTR_MAXREG_COUNT
	.align		4
        /*001c*/ 	.byte	0x03, 0x1b
        /*001e*/ 	.short	0x00ff


	//----- nvinfo : EIATTR_NUM_BARRIERS
	.align		4
        /*0020*/ 	.byte	0x02, 0x4c
        /*0022*/ 	.byte	0x01
	.zero		1


	//----- nvinfo : EIATTR_EXTERNS
	.align		4
        /*0024*/ 	.byte	0x04, 0x0f
        /*0026*/ 	.short	(.L_40 - .L_39)


	//   ....[0]....
	.align		4
.L_39:
        /*0028*/ 	.word	index@(vprintf)


	//----- nvinfo : EIATTR_MERCURY_ISA_VERSION
	.align		4
.L_40:
        /*002c*/ 	.byte	0x03, 0x5f
        /*002e*/ 	.short	0x0101


	//----- nvinfo : EIATTR_VRC_CTA_INIT_COUNT
	.align		4
        /*0030*/ 	.byte	0x02, 0x4a
	.zero		1
	.zero		1


	//----- nvinfo : EIATTR_SYSCALL_OFFSETS
	.align		4
        /*0034*/ 	.byte	0x04, 0x46
        /*0036*/ 	.short	(.L_42 - .L_41)


	//   ....[0]....
.L_41:
        /*0038*/ 	.word	0x000001a0


	//   ....[1]....
        /*003c*/ 	.word	0x00000320


	//----- nvinfo : EIATTR_EXIT_INSTR_OFFSETS
	.align		4
.L_42:
        /*0040*/ 	.byte	0x04, 0x1c
        /*0042*/ 	.short	(.L_44 - .L_43)


	//   ....[0]....
.L_43:
        /*0044*/ 	.word	0x00000270


	//   ....[1]....
        /*0048*/ 	.word	0x00000330


	//----- nvinfo : EIATTR_CRS_STACK_SIZE
	.align		4
.L_44:
        /*004c*/ 	.byte	0x04, 0x1e
        /*004e*/ 	.short	(.L_46 - .L_45)
.L_45:
        /*0050*/ 	.word	0x00000000


	//----- nvinfo : EIATTR_CBANK_PARAM_SIZE
	.align		4
.L_46:
        /*0054*/ 	.byte	0x03, 0x19
        /*0056*/ 	.short	0x0008


	//----- nvinfo : EIATTR_PARAM_CBANK
	.align		4
        /*0058*/ 	.byte	0x04, 0x0a
        /*005a*/ 	.short	(.L_48 - .L_47)
	.align		4
.L_47:
        /*005c*/ 	.word	index@(.nv.constant0._Z13ExampleKernelPi)
        /*0060*/ 	.short	0x0380
        /*0062*/ 	.short	0x0008


	//----- nvinfo : EIATTR_SW_WAR
	.align		4
.L_48:
        /*0064*/ 	.byte	0x04, 0x36
        /*0066*/ 	.short	(.L_50 - .L_49)
.L_49:
        /*0068*/ 	.word	0x00000008
.L_50:


//--------------------- .nv.callgraph             --------------------------
	.section	.nv.callgraph,"",@"SHT_CUDA_CALLGRAPH"
	.align	4
	.sectionentsize	8
	.align		4
        /*0000*/ 	.word	0x00000000
	.align		4
        /*0004*/ 	.word	0xffffffff
	.align		4
        /*0008*/ 	.word	index@(_Z13ExampleKernelPi)
	.align		4
        /*000c*/ 	.word	index@(vprintf)
	.align		4
        /*0010*/ 	.word	0x00000000
	.align		4
        /*0014*/ 	.word	0xfffffffe
	.align		4
        /*0018*/ 	.word	0x00000000
	.align		4
        /*001c*/ 	.word	0xfffffffd
	.align		4
        /*0020*/ 	.word	0x00000000
	.align		4
        /*0024*/ 	.word	0xfffffffc


//--------------------- .nv.constant4             --------------------------
	.section	.nv.constant4,"a",@progbits
	.align	8
	.align		8
.nv.constant4:
        /*0000*/ 	.dword	vprintf
	.align		8
        /*0008*/ 	.dword	_ZN34_INTERNAL_5e768e6c_4_k_cu_4f5ced3d4cuda3std3__45__cpo5beginE
	.align		8
        /*0010*/ 	.dword	_ZN34_INTERNAL_5e768e6c_4_k_cu_4f5ced3d4cuda3std3__45__cpo3endE
	.align		8
        /*0018*/ 	.dword	_ZN34_INTERNAL_5e768e6c_4_k_cu_4f5ced3d4cuda3std3__45__cpo6cbeginE
	.align		8
        /*0020*/ 	.dword	_ZN34_INTERNAL_5e768e6c_4_k_cu_4f5ced3d4cuda3std3__45__cpo4cendE
	.align		8
        /*0028*/ 	.dword	_ZN34_INTERNAL_5e768e6c_4_k_cu_4f5ced3d4cuda3std3__45__cpo6rbeginE
	.align		8
        /*0030*/ 	.dword	_ZN34_INTERNAL_5e768e6c_4_k_cu_4f5ced3d4cuda3std3__45__cpo4rendE
	.align		8
        /*0038*/ 	.dword	_ZN34_INTERNAL_5e768e6c_4_k_cu_4f5ced3d4cuda3std3__45__cpo7crbeginE
	.align		8
        /*0040*/ 	.dword	_ZN34_INTERNAL_5e768e6c_4_k_cu_4f5ced3d4cuda3std3__45__cpo5crendE
	.align		8
        /*0048*/ 	.dword	_ZN34_INTERNAL_5e768e6c_4_k_cu_4f5ced3d4cuda3std3__436_GLOBAL__N__5e768e6c_4_k_cu_4f5ced3d6ignoreE
	.align		8
        /*0050*/ 	.dword	_ZN34_INTERNAL_5e768e6c_4_k_cu_4f5ced3d4cuda3std3__419piecewise_constructE
	.align		8
        /*0058*/ 	.dword	_ZN34_INTERNAL_5e768e6c_4_k_cu_4f5ced3d4cuda3std3__48in_placeE
	.align		8
        /*0060*/ 	.dword	_ZN34_INTERNAL_5e768e6c_4_k_cu_4f5ced3d4cuda3std3__420unreachable_sentinelE
	.align		8
        /*0068*/ 	.dword	_ZN34_INTERNAL_5e768e6c_4_k_cu_4f5ced3d4cuda3std6ranges3__45__cpo4swapE
	.align		8
        /*0070*/ 	.dword	_ZN34_INTERNAL_5e768e6c_4_k_cu_4f5ced3d4cuda3std6ranges3__45__cpo9iter_moveE
	.align		8
        /*0078*/ 	.dword	_ZN34_INTERNAL_5e768e6c_4_k_cu_4f5ced3d4cuda3std6ranges3__45__cpo5beginE
	.align		8
        /*0080*/ 	.dword	_ZN34_INTERNAL_5e768e6c_4_k_cu_4f5ced3d4cuda3std6ranges3__45__cpo3endE
	.align		8
        /*0088*/ 	.dword	_ZN34_INTERNAL_5e768e6c_4_k_cu_4f5ced3d4cuda3std6ranges3__45__cpo6cbeginE
	.align		8
        /*0090*/ 	.dword	_ZN34_INTERNAL_5e768e6c_4_k_cu_4f5ced3d4cuda3std6ranges3__45__cpo4cendE
	.align		8
        /*0098*/ 	.dword	_ZN34_INTERNAL_5e768e6c_4_k_cu_4f5ced3d4cuda3std6ranges3__45__cpo7advanceE
	.align		8
        /*00a0*/ 	.dword	_ZN34_INTERNAL_5e768e6c_4_k_cu_4f5ced3d4cuda3std6ranges3__45__cpo9iter_swapE
	.align		8
        /*00a8*/ 	.dword	_ZN34_INTERNAL_5e768e6c_4_k_cu_4f5ced3d4cuda3std6ranges3__45__cpo4nextE
	.align		8
        /*00b0*/ 	.dword	_ZN34_INTERNAL_5e768e6c_4_k_cu_4f5ced3d4cuda3std6ranges3__45__cpo4prevE
	.align		8
        /*00b8*/ 	.dword	_ZN34_INTERNAL_5e768e6c_4_k_cu_4f5ced3d4cuda3std6ranges3__45__cpo4dataE
	.align		8
        /*00c0*/ 	.dword	_ZN34_INTERNAL_5e768e6c_4_k_cu_4f5ced3d4cuda3std6ranges3__45__cpo5cdataE
	.align		8
        /*00c8*/ 	.dword	_ZN34_INTERNAL_5e768e6c_4_k_cu_4f5ced3d4cuda3std6ranges3__45__cpo4sizeE
	.align		8
        /*00d0*/ 	.dword	_ZN34_INTERNAL_5e768e6c_4_k_cu_4f5ced3d4cuda3std6ranges3__45__cpo5ssizeE
	.align		8
        /*00d8*/ 	.dword	_ZN34_INTERNAL_5e768e6c_4_k_cu_4f5ced3d4cuda3std6ranges3__45__cpo8distanceE
	.align		8
        /*00e0*/ 	.dword	_ZN34_INTERNAL_5e768e6c_4_k_cu_4f5ced3d6thrust24THRUST_300001_SM_1000_NS6system6detail10sequential3seqE
	.align		8
        /*00e8*/ 	.dword	$str


//--------------------- .text._Z13ExampleKernelPi --------------------------
	.section	.text._Z13ExampleKernelPi,"ax",@progbits
	.align	128
        .global         _Z13ExampleKernelPi
        .type           _Z13ExampleKernelPi,@function
        .size           _Z13ExampleKernelPi,(.L_x_4 - _Z13ExampleKernelPi)
        .other          _Z13ExampleKernelPi,@"STO_CUDA_ENTRY STV_DEFAULT"
_Z13ExampleKernelPi:
.text._Z13ExampleKernelPi:
[----:B------:R-:W0:Y:S01]  /*0000*/  LDC R1, c[0x0][0x37c] ;  /* 0x0000df00ff017b82 */ /* 0x000e220000000800 */
[----:B------:R-:W1:Y:S07]  /*0010*/  S2R R23, SR_TID.X ;  /* 0x0000000000177919 */ /* 0x000e6e0000002100 */
[----:B------:R-:W1:Y:S01]  /*0020*/  LDC.64 R4, c[0x0][0x380] ;  /* 0x0000e000ff047b82 */ /* 0x000e620000000a00 */
[----:B------:R-:W2:Y:S01]  /*0030*/  LDCU.64 UR4, c[0x0][0x358] ;  /* 0x00006b00ff0477ac */ /* 0x000ea20008000a00 */
[----:B0-----:R-:W-:-:S02]  /*0040*/  VIADD R1, R1, 0xfffffff0 ;  /* 0xfffffff001017836 */ /* 0x001fc40000000000 */
[----:B-1----:R-:W-:-:S05]  /*0050*/  IMAD.WIDE.U32 R4, R23, 0x4, R4 ;  /* 0x0000000417047825 */ /* 0x002fca00078e0004 */
[----:B--2---:R0:W5:Y:S04]  /*0060*/  LDG.E R16, desc[UR4][R4.64] ;  /* 0x0000000404107981 */ /* 0x004168000c1e1900 */
[----:B------:R0:W5:Y:S04]  /*0070*/  LDG.E R17, desc[UR4][R4.64+0x200] ;  /* 0x0002000404117981 */ /* 0x000168000c1e1900 */
[----:B------:R0:W5:Y:S04]  /*0080*/  LDG.E R18, desc[UR4][R4.64+0x400] ;  /* 0x0004000404127981 */ /* 0x000168000c1e1900 */
[----:B------:R0:W5:Y:S01]  /*0090*/  LDG.E R19, desc[UR4][R4.64+0x600] ;  /* 0x0006000404137981 */ /* 0x000162000c1e1900 */
[----:B------:R-:W1:Y:S01]  /*00a0*/  LDCU UR4, c[0x0][0x2f8] ;  /* 0x00005f00ff0477ac */ /* 0x000e620008000800 */
[----:B------:R-:W-:Y:S01]  /*00b0*/  ISETP.NE.AND P0, PT, R23, RZ, PT ;  /* 0x000000ff1700720c */ /* 0x000fe20003f05270 */
[----:B------:R-:W-:Y:S01]  /*00c0*/  BSSY.RECONVERGENT B6, `(.L_x_0) ;  /* 0x000000f000067945 */ /* 0x000fe20003800200 */
[----:B------:R-:W2:Y:S01]  /*00d0*/  LDCU UR5, c[0x0][0x2fc] ;  /* 0x00005f80ff0577ac */ /* 0x000ea20008000800 */
[----:B-1----:R-:W-:-:S05]  /*00e0*/  IADD3 R22, P1, PT, R1, UR4, RZ ;  /* 0x0000000401167c10 */ /* 0x002fca000ff3e0ff */
[----:B--2---:R-:W-:-:S05]  /*00f0*/  IMAD.X R2, RZ, RZ, UR5, P1 ;  /* 0x00000005ff027e24 */ /* 0x004fca00088e06ff */
[----:B0-----:R-:W-:Y:S05]  /*0100*/  @P0 BRA `(.L_x_1) ;  /* 0x0000000000280947 */ /* 0x001fea0003800000 */
[----:B------:R-:W-:Y:S01]  /*0110*/  MOV R0, 0x0 ;  /* 0x0000000000007802 */ /* 0x000fe20000000f00 */
[----:B-----5:R0:W-:Y:S01]  /*0120*/  STL.128 [R1], R16 ;  /* 0x0000001001007387 */ /* 0x0201e20000100c00 */
[----:B------:R-:W1:Y:S01]  /*0130*/  LDCU.64 UR4, c[0x4][0xe8] ;  /* 0x01001d00ff0477ac */ /* 0x000e620008000a00 */
[----:B------:R-:W-:Y:S01]  /*0140*/  IMAD.MOV.U32 R6, RZ, RZ, R22 ;  /* 0x000000ffff067224 */ /* 0x000fe200078e0016 */
[----:B------:R0:W2:Y:S01]  /*0150*/  LDC.64 R8, c[0x4][R0] ;  /* 0x0100000000087b82 */ /* 0x0000a20000000a00 */
[----:B------:R-:W-:Y:S02]  /*0160*/  IMAD.MOV.U32 R7, RZ, RZ, R2 ;  /* 0x000000ffff077224 */ /* 0x000fe400078e0002 */
[----:B-1----:R-:W-:Y:S01]  /*0170*/  IMAD.U32 R4, RZ, RZ, UR4 ;  /* 0x00000004ff047e24 */ /* 0x002fe2000f8e00ff */
[----:B0-----:R-:W-:-:S07]  /*0180*/  MOV R5, UR5 ;  /* 0x0000000500057c02 */ /* 0x001fce0008000f00 */
[----:B------:R-:W-:-:S07]  /*0190*/  LEPC R20, `(.L_x_1) ;  /* 0x000000001014794e */ /* 0x000fce0000000000 */
[----:B--2---:R-:W-:Y:S05]  /*01a0*/  CALL.ABS.NOINC R8 ;  /* 0x0000000008007343 */ /* 0x004fea0003c00000 */
.L_x_1:
[----:B------:R-:W-:Y:S05]  /*01b0*/  BSYNC.RECONVERGENT B6 ;  /* 0x0000000000067941 */ /* 0x000fea0003800200 */
.L_x_0:
[----:B------:R-:W0:Y:S01]  /*01c0*/  S2R R3, SR_CgaCtaId ;  /* 0x0000000000037919 */ /* 0x000e220000008800 */
[----:B------:R-:W-:Y:S01]  /*01d0*/  MOV R0, 0x400 ;  /* 0x0000040000007802 */ /* 0x000fe20000000f00 */
[----:B------:R-:W-:Y:S05]  /*01e0*/  WARPSYNC.ALL ;  /* 0x0000000000007948 */ /* 0x000fea0003800000 */
[----:B------:R-:W-:Y:S02]  /*01f0*/  ISETP.NE.AND P0, PT, R23, RZ, PT ;  /* 0x000000ff1700720c */ /* 0x000fe40003f05270 */
[----:B0-----:R-:W-:-:S04]  /*0200*/  LEA R0, R3, R0, 0x18 ;  /* 0x0000000003007211 */ /* 0x001fc800078ec0ff */
[----:B------:R-:W-:-:S05]  /*0210*/  LEA R3, R23, R0, 0x2 ;  /* 0x0000000017037211 */ /* 0x000fca00078e10ff */
[----:B-----5:R0:W-:Y:S04]  /*0220*/  STS [R3], R16 ;  /* 0x0000001003007388 */ /* 0x0201e80000000800 */
[----:B------:R0:W-:Y:S04]  /*0230*/  STS [R3+0x200], R17 ;  /* 0x0002001103007388 */ /* 0x0001e80000000800 */
[----:B------:R0:W-:Y:S04]  /*0240*/  STS [R3+0x400], R18 ;  /* 0x0004001203007388 */ /* 0x0001e80000000800 */
[----:B------:R0:W-:Y:S01]  /*0250*/  STS [R3+0x600], R19 ;  /* 0x0006001303007388 */ /* 0x0001e20000000800 */
[----:B------:R-:W-:Y:S06]  /*0260*/  BAR.SYNC.DEFER_BLOCKING 0x0 ;  /* 0x0000000000007b1d */ /* 0x000fec0000010000 */
[----:B------:R-:W-:Y:S05]  /*0270*/  @P0 EXIT ;  /* 0x000000000000094d */ /* 0x000fea0003800000 */
[----:B------:R-:W1:Y:S01]  /*0280*/  LDS.128 R8, [R0] ;  /* 0x0000000000087984 */ /* 0x000e620000000c00 */
[----:B0-----:R-:W-:Y:S01]  /*0290*/  MOV R3, 0x0 ;  /* 0x0000000000037802 */ /* 0x001fe20000000f00 */
[----:B------:R-:W0:Y:S01]  /*02a0*/  LDCU.64 UR4, c[0x4][0xe8] ;  /* 0x01001d00ff0477ac */ /* 0x000e220008000a00 */
[----:B------:R-:W-:Y:S01]  /*02b0*/  MOV R6, R22 ;  /* 0x0000001600067202 */ /* 0x000fe20000000f00 */
[----:B------:R-:W-:Y:S01]  /*02c0*/  IMAD.MOV.U32 R7, RZ, RZ, R2 ;  /* 0x000000ffff077224 */ /* 0x000fe200078e0002 */
[----:B------:R2:W3:Y:S01]  /*02d0*/  LDC.64 R12, c[0x4][R3] ;  /* 0x01000000030c7b82 */ /* 0x0004e20000000a00 */
[----:B0-----:R-:W-:Y:S02]  /*02e0*/  IMAD.U32 R4, RZ, RZ, UR4 ;  /* 0x00000004ff047e24 */ /* 0x001fe4000f8e00ff */
[----:B------:R-:W-:Y:S01]  /*02f0*/  IMAD.U32 R5, RZ, RZ, UR5 ;  /* 0x00000005ff057e24 */ /* 0x000fe2000f8e00ff */
[----:B-1----:R2:W-:Y:S06]  /*0300*/  STL.128 [R1], R8 ;  /* 0x0000000801007387 */ /* 0x0025ec0000100c00 */
[----:B------:R-:W-:-:S07]  /*0310*/  LEPC R20, `(.L_x_2) ;  /* 0x000000001014794e */ /* 0x000fce0000000000 */
[----:B--23--:R-:W-:Y:S05]  /*0320*/  CALL.ABS.NOINC R12 ;  /* 0x000000000c007343 */ /* 0x00cfea0003c00000 */
.L_x_2:
[----:B------:R-:W-:Y:S05]  /*0330*/  EXIT ;  /* 0x000000000000794d */ /* 0x000fea0003800000 */
.L_x_3:
[----:B------:R-:W-:-:S00]  /*0340*/  BRA `(.L_x_3) ;  /* 0xfffffffc00fc7947 */ /* 0x000fc0000383ffff */
[----:B------:R-:W-:-:S00]  /*0350*/  NOP ;  /* 0x0000000000007918 */ /* 0x000fc00000000000 */
        /* <DEDUP_REMOVED lines=10> */
.L_x_4:


//--------------------- .nv.global.init           --------------------------
	.section	.nv.global.init,"aw",@progbits
.nv.global.init:
	.type		$str,@object
	.size		$str,(.L_28 - $str)
$str:
        /*0000*/ 	.byte	0x25, 0x64, 0x2c, 0x20, 0x25, 0x64, 0x2c, 0x20, 0x25, 0x64, 0x2c, 0x20, 0x25, 0x64, 0x0a, 0x00
.L_28:


//--------------------- .nv.shared._Z13ExampleKernelPi --------------------------
	.section	.nv.shared._Z13ExampleKernelPi,"aw",@nobits
	.sectionflags	@""
	.align	16
.nv.shared._Z13ExampleKernelPi:
	.zero		3072


//--------------------- .nv.shared.reserved.0     --------------------------
	.section	.nv.shared.reserved.0,"aw",@nobits
	.weak		__nv_reservedSMEM_offset_0_alias
	.size		__nv_reservedSMEM_offset_0_alias, 0, 64
	.other		__nv_reservedSMEM_offset_0_alias,@"STO_CUDA_RESERVED_SHARED STV_DEFAULT"
__nv_reservedSMEM_offset_0_alias:
	.zero		0
	.zero		64


//--------------------- .nv.global                --------------------------
	.section	.nv.global,"aw",@nobits
.nv.global:
	.type		_ZN34_INTERNAL_5e768e6c_4_k_cu_4f5ced3d4cuda3std3__48in_placeE,@object
	.size		_ZN34_INTERNAL_5e768e6c_4_k_cu_4f5ced3d4cuda3std3__48in_placeE,(_ZN34_INTERNAL_5e768e6c_4_k_cu_4f5ced3d4cuda3std6ranges3__45__cpo8distanceE - _ZN34_INTERNAL_5e768e6c_4_k_cu_4f5ced3d4cuda3std3__48in_placeE)
_ZN34_INTERNAL_5e768e6c_4_k_cu_4f5ced3d4cuda3std3__48in_placeE:
	.zero		1
	.type		_ZN34_INTERNAL_5e768e6c_4_k_cu_4f5ced3d4cuda3std6ranges3__45__cpo8distanceE,@object
	.size		_ZN34_INTERNAL_5e768e6c_4_k_cu_4f5ced3d4cuda3std6ranges3__45__cpo8distanceE,(_ZN34_INTERNAL_5e768e6c_4_k_cu_4f5ced3d4cuda3std3__45__cpo6cbeginE - _ZN34_INTERNAL_5e768e6c_4_k_cu_4f5ced3d4cuda3std6ranges3__45__cpo8distanceE)
_ZN34_INTERNAL_5e768e6c_4_k_cu_4f5ced3d4cuda3std6ranges3__45__cpo8distanceE:
	.zero		1
	.type		_ZN34_INTERNAL_5e768e6c_4_k_cu_4f5ced3d4cuda3std3__45__cpo6cbeginE,@object
	.size		_ZN34_INTERNAL_5e768e6c_4_k_cu_4f5ced3d4cuda3std3__45__cpo6cbeginE,(_ZN34_INTERNAL_5e768e6c_4_k_cu_4f5ced3d4cuda3std6ranges3__45__cpo7advanceE - _ZN34_INTERNAL_5e768e6c_4_k_cu_4f5ced3d4cuda3std3__45__cpo6cbeginE)
_ZN34_INTERNAL_5e768e6c_4_k_cu_4f5ced3d4cuda3std3__45__cpo6cbeginE:
	.zero		1
	.type		_ZN34_INTERNAL_5e768e6c_4_k_cu_4f5ced3d4cuda3std6ranges3__45__cpo7advanceE,@object
	.size		_ZN34_INTERNAL_5e768e6c_4_k_cu_4f5ced3d4cuda3std6ranges3__45__cpo7advanceE,(_ZN34_INTERNAL_5e768e6c_4_k_cu_4f5ced3d4cuda3std3__45__cpo7crbeginE - _ZN34_INTERNAL_5e768e6c_4_k_cu_4f5ced3d4cuda3std6ranges3__45__cpo7advanceE)
_ZN34_INTERNAL_5e768e6c_4_k_cu_4f5ced3d4cuda3std6ranges3__45__cpo7advanceE:
	.zero		1
	.type		_ZN34_INTERNAL_5e768e6c_4_k_cu_4f5ced3d4cuda3std3__45__cpo7crbeginE,@object
	.size		_ZN34_INTERNAL_5e768e6c_4_k_cu_4f5ced3d4cuda3std3__45__cpo7crbeginE,(_ZN34_INTERNAL_5e768e6c_4_k_cu_4f5ced3d4cuda3std6ranges3__45__cpo4dataE - _ZN34_INTERNAL_5e768e6c_4_k_cu_4f5ced3d4cuda3std3__45__cpo7crbeginE)
_ZN34_INTERNAL_5e768e6c_4_k_cu_4f5ced3d4cuda3std3__45__cpo7crbeginE:
	.zero		1
	.type		_ZN34_INTERNAL_5e768e6c_4_k_cu_4f5ced3d4cuda3std6ranges3__45__cpo4dataE,@object
	.size		_ZN34_INTERNAL_5e768e6c_4_k_cu_4f5ced3d4cuda3std6ranges3__45__cpo4dataE,(_ZN34_INTERNAL_5e768e6c_4_k_cu_4f5ced3d4cuda3std6ranges3__45__cpo5beginE - _ZN34_INTERNAL_5e768e6c_4_k_cu_4f5ced3d4cuda3std6ranges3__45__cpo4dataE)
_ZN34_INTERNAL_5e768e6c_4_k_cu_4f5ced3d4cuda3std6ranges3__45__cpo4dataE:
	.zero		1
	.type		_ZN34_INTERNAL_5e768e6c_4_k_cu_4f5ced3d4cuda3std6ranges3__45__cpo5beginE,@object
	.size		_ZN34_INTERNAL_5e768e6c_4_k_cu_4f5ced3d4cuda3std6ranges3__45__cpo5beginE,(_ZN34_INTERNAL_5e768e6c_4_k_cu_4f5ced3d4cuda3std3__436_GLOBAL__N__5e768e6c_4_k_cu_4f5ced3d6ignoreE - _ZN34_INTERNAL_5e768e6c_4_k_cu_4f5ced3d4cuda3std6ranges3__45__cpo5beginE)
_ZN34_INTERNAL_5e768e6c_4_k_cu_4f5ced3d4cuda3std6ranges3__45__cpo5beginE:
	.zero		1
	.type		_ZN34_INTERNAL_5e768e6c_4_k_cu_4f5ced3d4cuda3std3__436_GLOBAL__N__5e768e6c_4_k_cu_4f5ced3d6ignoreE,@object
	.size		_ZN34_INTERNAL_5e768e6c_4_k_cu_4f5ced3d4cuda3std3__436_GLOBAL__N__5e768e6c_4_k_cu_4f5ced3d6ignoreE,(_ZN34_INTERNAL_5e768e6c_4_k_cu_4f5ced3d4cuda3std6ranges3__45__cpo4sizeE - _ZN34_INTERNAL_5e768e6c_4_k_cu_4f5ced3d4cuda3std3__436_GLOBAL__N__5e768e6c_4_k_cu_4f5ced3d6ignoreE)
_ZN34_INTERNAL_5e768e6c_4_k_cu_4f5ced3d4cuda3std3__436_GLOBAL__N__5e768e6c_4_k_cu_4f5ced3d6ignoreE:
	.zero		1
	.type		_ZN34_INTERNAL_5e768e6c_4_k_cu_4f5ced3d4cuda3std6ranges3__45__cpo4sizeE,@object
	.size		_ZN34_INTERNAL_5e768e6c_4_k_cu_4f5ced3d4cuda3std6ranges3__45__cpo4sizeE,(_ZN34_INTERNAL_5e768e6c_4_k_cu_4f5ced3d4cuda3std3__45__cpo5beginE - _ZN34_INTERNAL_5e768e6c_4_k_cu_4f5ced3d4cuda3std6ranges3__45__cpo4sizeE)
_ZN34_INTERNAL_5e768e6c_4_k_cu_4f5ced3d4cuda3std6ranges3__45__cpo4sizeE:
	.zero		1
	.type		_ZN34_INTERNAL_5e768e6c_4_k_cu_4f5ced3d4cuda3std3__45__cpo5beginE,@object
	.size		_ZN34_INTERNAL_5e768e6c_4_k_cu_4f5ced3d4cuda3std3__45__cpo5beginE,(_ZN34_INTERNAL_5e768e6c_4_k_cu_4f5ced3d4cuda3std6ranges3__45__cpo6cbeginE - _ZN34_INTERNAL_5e768e6c_4_k_cu_4f5ced3d4cuda3std3__45__cpo5beginE)
_ZN34_INTERNAL_5e768e6c_4_k_cu_4f5ced3d4cuda3std3__45__cpo5beginE:
	.zero		1
	.type		_ZN34_INTERNAL_5e768e6c_4_k_cu_4f5ced3d4cuda3std6ranges3__45__cpo6cbeginE,@object
	.size		_ZN34_INTERNAL_5e768e6c_4_k_cu_4f5ced3d4cuda3std6ranges3__45__cpo6cbeginE,(_ZN34_INTERNAL_5e768e6c_4_k_cu_4f5ced3d4cuda3std3__45__cpo6rbeginE - _ZN34_INTERNAL_5e768e6c_4_k_cu_4f5ced3d4cuda3std6ranges3__45__cpo6cbeginE)
_ZN34_INTERNAL_5e768e6c_4_k_cu_4f5ced3d4cuda3std6ranges3__45__cpo6cbeginE:
	.zero		1
	.type		_ZN34_INTERNAL_5e768e6c_4_k_cu_4f5ced3d4cuda3std3__45__cpo6rbeginE,@object
	.size		_ZN34_INTERNAL_5e768e6c_4_k_cu_4f5ced3d4cuda3std3__45__cpo6rbeginE,(_ZN34_INTERNAL_5e768e6c_4_k_cu_4f5ced3d4cuda3std6ranges3__45__cpo4nextE - _ZN34_INTERNAL_5e768e6c_4_k_cu_4f5ced3d4cuda3std3__45__cpo6rbeginE)
_ZN34_INTERNAL_5e768e6c_4_k_cu_4f5ced3d4cuda3std3__45__cpo6rbeginE:
	.zero		1
	.type		_ZN34_INTERNAL_5e768e6c_4_k_cu_4f5ced3d4cuda3std6ranges3__45__cpo4nextE,@object
	.size		_ZN34_INTERNAL_5e768e6c_4_k_cu_4f5ced3d4cuda3std6ranges3__45__cpo4nextE,(_ZN34_INTERNAL_5e768e6c_4_k_cu_4f5ced3d4cuda3std6ranges3__45__cpo4swapE - _ZN34_INTERNAL_5e768e6c_4_k_cu_4f5ced3d4cuda3std6ranges3__45__cpo4nextE)
_ZN34_INTERNAL_5e768e6c_4_k_cu_4f5ced3d4cuda3std6ranges3__45__cpo4nextE:
	.zero		1
	.type		_ZN34_INTERNAL_5e768e6c_4_k_cu_4f5ced3d4cuda3std6ranges3__45__cpo4swapE,@object
	.size		_ZN34_INTERNAL_5e768e6c_4_k_cu_4f5ced3d4cuda3std6ranges3__45__cpo4swapE,(_ZN34_INTERNAL_5e768e6c_4_k_cu_4f5ced3d4cuda3std3__420unreachable_sentinelE - _ZN34_INTERNAL_5e768e6c_4_k_cu_4f5ced3d4cuda3std6ranges3__45__cpo4swapE)
_ZN34_INTERNAL_5e768e6c_4_k_cu_4f5ced3d4cuda3std6ranges3__45__cpo4swapE:
	.zero		1
	.type		_ZN34_INTERNAL_5e768e6c_4_k_cu_4f5ced3d4cuda3std3__420unreachable_sentinelE,@object
	.size		_ZN34_INTERNAL_5e768e6c_4_k_cu_4f5ced3d4cuda3std3__420unreachable_sentinelE,(_ZN34_INTERNAL_5e768e6c_4_k_cu_4f5ced3d6thrust24THRUST_300001_SM_1000_NS6system6detail10sequential3seqE - _ZN34_INTERNAL_5e768e6c_4_k_cu_4f5ced3d4cuda3std3__420unreachable_sentinelE)
_ZN34_INTERNAL_5e768e6c_4_k_cu_4f5ced3d4cuda3std3__420unreachable_sentinelE:
	.zero		1
	.type		_ZN34_INTERNAL_5e768e6c_4_k_cu_4f5ced3d6thrust24THRUST_300001_SM_1000_NS6system6detail10sequential3seqE,@object
	.size		_ZN34_INTERNAL_5e768e6c_4_k_cu_4f5ced3d6thrust24THRUST_300001_SM_1000_NS6system6detail10sequential3seqE,(_ZN34_INTERNAL_5e768e6c_4_k_cu_4f5ced3d4cuda3std3__45__cpo4cendE - _ZN34_INTERNAL_5e768e6c_4_k_cu_4f5ced3d6thrust24THRUST_300001_SM_1000_NS6system6detail10sequential3seqE)
_ZN34_INTERNAL_5e768e6c_4_k_cu_4f5ced3d6thrust24THRUST_300001_SM_1000_NS6system6detail10sequential3seqE:
	.zero		1
	.type		_ZN34_INTERNAL_5e768e6c_4_k_cu_4f5ced3d4cuda3std3__45__cpo4cendE,@object
	.size		_ZN34_INTERNAL_5e768e6c_4_k_cu_4f5ced3d4cuda3std3__45__cpo4cendE,(_ZN34_INTERNAL_5e768e6c_4_k_cu_4f5ced3d4cuda3std6ranges3__45__cpo9iter_swapE - _ZN34_INTERNAL_5e768e6c_4_k_cu_4f5ced3d4cuda3std3__45__cpo4cendE)
_ZN34_INTERNAL_5e768e6c_4_k_cu_4f5ced3d4cuda3std3__45__cpo4cendE:
	.zero		1
	.type		_ZN34_INTERNAL_5e768e6c_4_k_cu_4f5ced3d4cuda3std6ranges3__45__cpo9iter_swapE,@object
	.size		_ZN34_INTERNAL_5e768e6c_4_k_cu_4f5ced3d4cuda3std6ranges3__45__cpo9iter_swapE,(_ZN34_INTERNAL_5e768e6c_4_k_cu_4f5ced3d4cuda3std3__45__cpo5crendE - _ZN34_INTERNAL_5e768e6c_4_k_cu_4f5ced3d4cuda3std6ranges3__45__cpo9iter_swapE)
_ZN34_INTERNAL_5e768e6c_4_k_cu_4f5ced3d4cuda3std6ranges3__45__cpo9iter_swapE:
	.zero		1
	.type		_ZN34_INTERNAL_5e768e6c_4_k_cu_4f5ced3d4cuda3std3__45__cpo5crendE,@object
	.size		_ZN34_INTERNAL_5e768e6c_4_k_cu_4f5ced3d4cuda3std3__45__cpo5crendE,(_ZN34_INTERNAL_5e768e6c_4_k_cu_4f5ced3d4cuda3std6ranges3__45__cpo5cdataE - _ZN34_INTERNAL_5e768e6c_4_k_cu_4f5ced3d4cuda3std3__45__cpo5crendE)
_ZN34_INTERNAL_5e768e6c_4_k_cu_4f5ced3d4cuda3std3__45__cpo5crendE:
	.zero		1
	.type		_ZN34_INTERNAL_5e768e6c_4_k_cu_4f5ced3d4cuda3std6ranges3__45__cpo5cdataE,@object
	.size		_ZN34_INTERNAL_5e768e6c_4_k_cu_4f5ced3d4cuda3std6ranges3__45__cpo5cdataE,(_ZN34_INTERNAL_5e768e6c_4_k_cu_4f5ced3d4cuda3std6ranges3__45__cpo3endE - _ZN34_INTERNAL_5e768e6c_4_k_cu_4f5ced3d4cuda3std6ranges3__45__cpo5cdataE)
_ZN34_INTERNAL_5e768e6c_4_k_cu_4f5ced3d4cuda3std6ranges3__45__cpo5cdataE:
	.zero		1
	.type		_ZN34_INTERNAL_5e768e6c_4_k_cu_4f5ced3d4cuda3std6ranges3__45__cpo3endE,@object
	.size		_ZN34_INTERNAL_5e768e6c_4_k_cu_4f5ced3d4cuda3std6ranges3__45__cpo3endE,(_ZN34_INTERNAL_5e768e6c_4_k_cu_4f5ced3d4cuda3std3__419piecewise_constructE - _ZN34_INTERNAL_5e768e6c_4_k_cu_4f5ced3d4cuda3std6ranges3__45__cpo3endE)
_ZN34_INTERNAL_5e768e6c_4_k_cu_4f5ced3d4cuda3std6ranges3__45__cpo3endE:
	.zero		1
	.type		_ZN34_INTERNAL_5e768e6c_4_k_cu_4f5ced3d4cuda3std3__419piecewise_constructE,@object
	.size		_ZN34_INTERNAL_5e768e6c_4_k_cu_4f5ced3d4cuda3std3__419piecewise_constructE,(_ZN34_INTERNAL_5e768e6c_4_k_cu_4f5ced3d4cuda3std6ranges3__45__cpo5ssizeE - _ZN34_INTERNAL_5e768e6c_4_k_cu_4f5ced3d4cuda3std3__419piecewise_constructE)
_ZN34_INTERNAL_5e768e6c_4_k_cu_4f5ced3d4cuda3std3__419piecewise_constructE:
	.zero		1
	.type		_ZN34_INTERNAL_5e768e6c_4_k_cu_4f5ced3d4cuda3std6ranges3__45__cpo5ssizeE,@object
	.size		_ZN34_INTERNAL_5e768e6c_4_k_cu_4f5ced3d4cuda3std6ranges3__45__cpo5ssizeE,(_ZN34_INTERNAL_5e768e6c_4_k_cu_4f5ced3d4cuda3std3__45__cpo3endE - _ZN34_INTERNAL_5e768e6c_4_k_cu_4f5ced3d4cuda3std6ranges3__45__cpo5ssizeE)
_ZN34_INTERNAL_5e768e6c_4_k_cu_4f5ced3d4cuda3std6ranges3__45__cpo5ssizeE:
	.zero		1
	.type		_ZN34_INTERNAL_5e768e6c_4_k_cu_4f5ced3d4cuda3std3__45__cpo3endE,@object
	.size		_ZN34_INTERNAL_5e768e6c_4_k_cu_4f5ced3d4cuda3std3__45__cpo3endE,(_ZN34_INTERNAL_5e768e6c_4_k_cu_4f5ced3d4cuda3std6ranges3__45__cpo4cendE - _ZN34_INTERNAL_5e768e6c_4_k_cu_4f5ced3d4cuda3std3__45__cpo3endE)
_ZN34_INTERNAL_5e768e6c_4_k_cu_4f5ced3d4cuda3std3__45__cpo3endE:
	.zero		1
	.type		_ZN34_INTERNAL_5e768e6c_4_k_cu_4f5ced3d4cuda3std6ranges3__45__cpo4cendE,@object
	.size		_ZN34_INTERNAL_5e768e6c_4_k_cu_4f5ced3d4cuda3std6ranges3__45__cpo4cendE,(_ZN34_INTERNAL_5e768e6c_4_k_cu_4f5ced3d4cuda3std3__45__cpo4rendE - _ZN34_INTERNAL_5e768e6c_4_k_cu_4f5ced3d4cuda3std6ranges3__45__cpo4cendE)
_ZN34_INTERNAL_5e768e6c_4_k_cu_4f5ced3d4cuda3std6ranges3__45__cpo4cendE:
	.zero		1
	.type		_ZN34_INTERNAL_5e768e6c_4_k_cu_4f5ced3d4cuda3std3__45__cpo4rendE,@object
	.size		_ZN34_INTERNAL_5e768e6c_4_k_cu_4f5ced3d4cuda3std3__45__cpo4rendE,(_ZN34_INTERNAL_5e768e6c_4_k_cu_4f5ced3d4cuda3std6ranges3__45__cpo4prevE - _ZN34_INTERNAL_5e768e6c_4_k_cu_4f5ced3d4cuda3std3__45__cpo4rendE)
_ZN34_INTERNAL_5e768e6c_4_k_cu_4f5ced3d4cuda3std3__45__cpo4rendE:
	.zero		1
	.type		_ZN34_INTERNAL_5e768e6c_4_k_cu_4f5ced3d4cuda3std6ranges3__45__cpo4prevE,@object
	.size		_ZN34_INTERNAL_5e768e6c_4_k_cu_4f5ced3d4cuda3std6ranges3__45__cpo4prevE,(_ZN34_INTERNAL_5e768e6c_4_k_cu_4f5ced3d4cuda3std6ranges3__45__cpo9iter_moveE - _ZN34_INTERNAL_5e768e6c_4_k_cu_4f5ced3d4cuda3std6ranges3__45__cpo4prevE)
_ZN34_INTERNAL_5e768e6c_4_k_cu_4f5ced3d4cuda3std6ranges3__45__cpo4prevE:
	.zero		1
	.type		_ZN34_INTERNAL_5e768e6c_4_k_cu_4f5ced3d4cuda3std6ranges3__45__cpo9iter_moveE,@object
	.size		_ZN34_INTERNAL_5e768e6c_4_k_cu_4f5ced3d4cuda3std6ranges3__45__cpo9iter_moveE,(.L_13 - _ZN34_INTERNAL_5e768e6c_4_k_cu_4f5ced3d4cuda3std6ranges3__45__cpo9iter_moveE)
_ZN34_INTERNAL_5e768e6c_4_k_cu_4f5ced3d4cuda3std6ranges3__45__cpo9iter_moveE:
	.zero		1
.L_13:


//--------------------- .nv.constant0._Z13ExampleKernelPi --------------------------
	.section	.nv.constant0._Z13ExampleKernelPi,"a",@progbits
	.sectionflags	@""
	.align	4
.nv.constant0._Z13ExampleKernelPi:
	.zero		904


//--------------------- SYMBOLS --------------------------

	.type		.nv.reservedSmem.offset0,@object
	.size		.nv.reservedSmem.offset0,0x4
	.type		.nv.reservedSmem.cap,@object
	.size		.nv.reservedSmem.cap,0x4
	.type		vprintf,@function
